//
// Generated by NVIDIA NVVM Compiler
//
// Compiler Build ID: CL-36424714
// Cuda compilation tools, release 13.0, V13.0.88
// Based on NVVM 20.0.0
//

.version 9.0
.target sm_100
.address_size 64

	// .globl	_Z17sum_arrays_kernelPfS_S_i

.visible .entry _Z17sum_arrays_kernelPfS_S_i(
	.param .u64 .ptr .align 1 _Z17sum_arrays_kernelPfS_S_i_param_0,
	.param .u64 .ptr .align 1 _Z17sum_arrays_kernelPfS_S_i_param_1,
	.param .u64 .ptr .align 1 _Z17sum_arrays_kernelPfS_S_i_param_2,
	.param .u32 _Z17sum_arrays_kernelPfS_S_i_param_3
)
{
	.reg .pred 	%p<3>;
	.reg .b32 	%r<11>;
	.reg .b32 	%f<4>;
	.reg .b64 	%rd<11>;

	ld.param.u64 	%rd4, [_Z17sum_arrays_kernelPfS_S_i_param_0];
	ld.param.u64 	%rd5, [_Z17sum_arrays_kernelPfS_S_i_param_1];
	ld.param.u64 	%rd6, [_Z17sum_arrays_kernelPfS_S_i_param_2];
	ld.param.u32 	%r6, [_Z17sum_arrays_kernelPfS_S_i_param_3];
	mov.u32 	%r1, %ntid.x;
	mov.u32 	%r7, %ctaid.x;
	mov.u32 	%r8, %tid.x;
	mad.lo.s32 	%r10, %r1, %r7, %r8;
	setp.ge.s32 	%p1, %r10, %r6;
	@%p1 bra 	$L__BB0_3;
	mov.u32 	%r9, %nctaid.x;
	mul.lo.s32 	%r3, %r1, %r9;
	cvta.to.global.u64 	%rd1, %rd4;
	cvta.to.global.u64 	%rd2, %rd5;
	cvta.to.global.u64 	%rd3, %rd6;
$L__BB0_2:
	mul.wide.s32 	%rd7, %r10, 4;
	add.s64 	%rd8, %rd1, %rd7;
	ld.global.f32 	%f1, [%rd8];
	add.s64 	%rd9, %rd2, %rd7;
	ld.global.f32 	%f2, [%rd9];
	add.f32 	%f3, %f1, %f2;
	add.s64 	%rd10, %rd3, %rd7;
	st.global.f32 	[%rd10], %f3;
	add.s32 	%r10, %r10, %r3;
	setp.lt.s32 	%p2, %r10, %r6;
	@%p2 bra 	$L__BB0_2;
$L__BB0_3:
	ret;

}


// ===== COMPILED SASS (sm_100) =====

	.target	sm_100

	.elftype	@"ET_EXEC"


//--------------------- .note.nv.tkinfo           --------------------------
	.section	.note.nv.tkinfo,"",@"SHT_NOTE"
	.sectionflags	@"SHF_NOTE_NV_TKINFO"
	.tkinfo
        /*0018*/ 	.word	0x00000002
        /*0030*/ 	.string	""
        /*0030*/ 	.string	"ptxas"
        /*0030*/ 	.string	"Cuda compilation tools, release 13.0, V13.0.88"
        /*0030*/ 	.string	"Build cuda_13.0.r13.0/compiler.36424714_0"
        /*0030*/ 	.string	"-arch sm_100 -m 64 "



//--------------------- .note.nv.cuinfo           --------------------------
	.section	.note.nv.cuinfo,"",@"SHT_NOTE"
	.sectionflags	@"SHF_NOTE_NV_CUINFO"
        /*0018*/ 	.short	0x0002
        /*001a*/ 	.short	0x0064
        /*001c*/ 	.short	0x0082
	.zero		2


//--------------------- .nv.info                  --------------------------
	.section	.nv.info,"",@"SHT_CUDA_INFO"
	.align	4


	//----- nvinfo : EIATTR_REGCOUNT
	.align		4
        /*0000*/ 	.byte	0x04, 0x2f
        /*0002*/ 	.short	(.L_1 - .L_0)
	.align		4
.L_0:
        /*0004*/ 	.word	index@(_Z17sum_arrays_kernelPfS_S_i)
        /*0008*/ 	.word	0x00000012


	//----- nvinfo : EIATTR_FRAME_SIZE
	.align		4
.L_1:
        /*000c*/ 	.byte	0x04, 0x11
        /*000e*/ 	.short	(.L_3 - .L_2)
	.align		4
.L_2:
        /*0010*/ 	.word	index@(_Z17sum_arrays_kernelPfS_S_i)
        /*0014*/ 	.word	0x00000000


	//----- nvinfo : EIATTR_MIN_STACK_SIZE
	.align		4
.L_3:
        /*0018*/ 	.byte	0x04, 0x12
        /*001a*/ 	.short	(.L_5 - .L_4)
	.align		4
.L_4:
        /*001c*/ 	.word	index@(_Z17sum_arrays_kernelPfS_S_i)
        /*0020*/ 	.word	0x00000000
.L_5:


//--------------------- .nv.compat                --------------------------
	.section	.nv.compat,"",@"SHT_CUDA_COMPAT_INFO"
	.align	4
        /*0000*/ 	.byte	0x02, 0x09, 0x00, 0x00, 0x02, 0x02, 0x01, 0x00, 0x02, 0x05, 0x05, 0x00, 0x03, 0x07, 0x01, 0x01
        /*0010*/ 	.byte	0x02, 0x03, 0x00, 0x00, 0x02, 0x06, 0x01, 0x00, 0x04, 0x0b, 0x08, 0x00, 0x09, 0x00, 0x00, 0x00
        /*0020*/ 	.byte	0x00, 0x00, 0x00, 0x00


//--------------------- .nv.info._Z17sum_arrays_kernelPfS_S_i --------------------------
	.section	.nv.info._Z17sum_arrays_kernelPfS_S_i,"",@"SHT_CUDA_INFO"
	.sectionflags	@""
	.align	4


	//----- nvinfo : EIATTR_CUDA_API_VERSION
	.align		4
        /*0000*/ 	.byte	0x04, 0x37
        /*0002*/ 	.short	(.L_7 - .L_6)
.L_6:
        /*0004*/ 	.word	0x00000082


	//----- nvinfo : EIATTR_KPARAM_INFO
	.align		4
.L_7:
        /*0008*/ 	.byte	0x04, 0x17
        /*000a*/ 	.short	(.L_9 - .L_8)
.L_8:
        /*000c*/ 	.word	0x00000000
        /*0010*/ 	.short	0x0003
        /*0012*/ 	.short	0x0018
        /*0014*/ 	.byte	0x00, 0xf0, 0x11, 0x00


	//----- nvinfo : EIATTR_KPARAM_INFO
	.align		4
.L_9:
        /*0018*/ 	.byte	0x04, 0x17
        /*001a*/ 	.short	(.L_11 - .L_10)
.L_10:
        /*001c*/ 	.word	0x00000000
        /*0020*/ 	.short	0x0002
        /*0022*/ 	.short	0x0010
        /*0024*/ 	.byte	0x00, 0xf5, 0x21, 0x00


	//----- nvinfo : EIATTR_KPARAM_INFO
	.align		4
.L_11:
        /*0028*/ 	.byte	0x04, 0x17
        /*002a*/ 	.short	(.L_13 - .L_12)
.L_12:
        /*002c*/ 	.word	0x00000000
        /*0030*/ 	.short	0x0001
        /*0032*/ 	.short	0x0008
        /*0034*/ 	.byte	0x00, 0xf5, 0x21, 0x00


	//----- nvinfo : EIATTR_KPARAM_INFO
	.align		4
.L_13:
        /*0038*/ 	.byte	0x04, 0x17
        /*003a*/ 	.short	(.L_15 - .L_14)
.L_14:
        /*003c*/ 	.word	0x00000000
        /*0040*/ 	.short	0x0000
        /*0042*/ 	.short	0x0000
        /*0044*/ 	.byte	0x00, 0xf5, 0x21, 0x00


	//----- nvinfo : EIATTR_SPARSE_MMA_MASK
	.align		4
.L_15:
        /*0048*/ 	.byte	0x03, 0x50
        /*004a*/ 	.short	0x0000


	//----- nvinfo : EIATTR_MAXREG_COUNT
	.align		4
        /*004c*/ 	.byte	0x03, 0x1b
        /*004e*/ 	.short	0x00ff


	//----- nvinfo : EIATTR_MERCURY_ISA_VERSION
	.align		4
        /*0050*/ 	.byte	0x03, 0x5f
        /*0052*/ 	.short	0x0101


	//----- nvinfo : EIATTR_VRC_CTA_INIT_COUNT
	.align		4
        /*0054*/ 	.byte	0x02, 0x4a
	.zero		1
	.zero		1


	//----- nvinfo : EIATTR_EXIT_INSTR_OFFSETS
	.align		4
        /*0058*/ 	.byte	0x04, 0x1c
        /*005a*/ 	.short	(.L_17 - .L_16)


	//   ....[0]....
.L_16:
        /*005c*/ 	.word	0x00000070


	//   ....[1]....
        /*0060*/ 	.word	0x00000180


	//----- nvinfo : EIATTR_CRS_STACK_SIZE
	.align		4
.L_17:
        /*0064*/ 	.byte	0x04, 0x1e
        /*0066*/ 	.short	(.L_19 - .L_18)
.L_18:
        /*0068*/ 	.word	0x00000000


	//----- nvinfo : EIATTR_CBANK_PARAM_SIZE
	.align		4
.L_19:
        /*006c*/ 	.byte	0x03, 0x19
        /*006e*/ 	.short	0x001c


	//----- nvinfo : EIATTR_PARAM_CBANK
	.align		4
        /*0070*/ 	.byte	0x04, 0x0a
        /*0072*/ 	.short	(.L_21 - .L_20)
	.align		4
.L_20:
        /*0074*/ 	.word	index@(.nv.constant0._Z17sum_arrays_kernelPfS_S_i)
        /*0078*/ 	.short	0x0380
        /*007a*/ 	.short	0x001c


	//----- nvinfo : EIATTR_SW_WAR
	.align		4
.L_21:
        /*007c*/ 	.byte	0x04, 0x36
        /*007e*/ 	.short	(.L_23 - .L_22)
.L_22:
        /*0080*/ 	.word	0x00000008
.L_23:


//--------------------- .nv.callgraph             --------------------------
	.section	.nv.callgraph,"",@"SHT_CUDA_CALLGRAPH"
	.align	4
	.sectionentsize	8
	.align		4
        /*0000*/ 	.word	0x00000000
	.align		4
        /*0004*/ 	.word	0xffffffff
	.align		4
        /*0008*/ 	.word	0x00000000
	.align		4
        /*000c*/ 	.word	0xfffffffe
	.align		4
        /*0010*/ 	.word	0x00000000
	.align		4
        /*0014*/ 	.word	0xfffffffd
	.align		4
        /*0018*/ 	.word	0x00000000
	.align		4
        /*001c*/ 	.word	0xfffffffc


//--------------------- .text._Z17sum_arrays_kernelPfS_S_i --------------------------
	.section	.text._Z17sum_arrays_kernelPfS_S_i,"ax",@progbits
	.align	128
        .global         _Z17sum_arrays_kernelPfS_S_i
        .type           _Z17sum_arrays_kernelPfS_S_i,@function
        .size           _Z17sum_arrays_kernelPfS_S_i,(.L_x_2 - _Z17sum_arrays_kernelPfS_S_i)
        .other          _Z17sum_arrays_kernelPfS_S_i,@"STO_CUDA_ENTRY STV_DEFAULT"
_Z17sum_arrays_kernelPfS_S_i:
.text._Z17sum_arrays_kernelPfS_S_i:
[----:B------:R-:W-:Y:S01]  /*0000*/  LDC R1, c[0x0][0x37c] ;  /* 0x0000df00ff017b82 */ /* 0x000fe20000000800 */
[----:B------:R-:W0:Y:S01]  /*0010*/  S2R R0, SR_CTAID.X ;  /* 0x0000000000007919 */ /* 0x000e220000002500 */
[----:B------:R-:W0:Y:S01]  /*0020*/  LDCU UR4, c[0x0][0x360] ;  /* 0x00006c00ff0477ac */ /* 0x000e220008000800 */
[----:B------:R-:W0:Y:S01]  /*0030*/  S2R R3, SR_TID.X ;  /* 0x0000000000037919 */ /* 0x000e220000002100 */
[----:B------:R-:W1:Y:S01]  /*0040*/  LDCU UR8, c[0x0][0x398] ;  /* 0x00007300ff0877ac */ /* 0x000e620008000800 */
[----:B0-----:R-:W-:-:S05]  /*0050*/  IMAD R0, R0, UR4, R3 ;  /* 0x0000000400007c24 */ /* 0x001fca000f8e0203 */
[----:B-1----:R-:W-:-:S13]  /*0060*/  ISETP.GE.AND P0, PT, R0, UR8, PT ;  /* 0x0000000800007c0c */ /* 0x002fda000bf06270 */
[----:B------:R-:W-:Y:S05]  /*0070*/  @P0 EXIT ;  /* 0x000000000000094d */ /* 0x000fea0003800000 */
[----:B------:R-:W0:Y:S01]  /*0080*/  LDC.64 R12, c[0x0][0x390] ;  /* 0x0000e400ff0c7b82 */ /* 0x000e220000000a00 */
[----:B------:R-:W1:Y:S01]  /*0090*/  LDCU UR5, c[0x0][0x370] ;  /* 0x00006e00ff0577ac */ /* 0x000e620008000800 */
[----:B------:R-:W2:Y:S06]  /*00a0*/  LDCU.64 UR6, c[0x0][0x358] ;  /* 0x00006b00ff0677ac */ /* 0x000eac0008000a00 */
[----:B------:R-:W3:Y:S08]  /*00b0*/  LDC.64 R8, c[0x0][0x380] ;  /* 0x0000e000ff087b82 */ /* 0x000ef00000000a00 */
[----:B------:R-:W4:Y:S01]  /*00c0*/  LDC.64 R10, c[0x0][0x388] ;  /* 0x0000e200ff0a7b82 */ /* 0x000f220000000a00 */
[----:B-1----:R-:W-:-:S12]  /*00d0*/  UIMAD UR4, UR4, UR5, URZ ;  /* 0x00000005040472a4 */ /* 0x002fd8000f8e02ff */
.L_x_0:
[----:B---3--:R-:W-:-:S04]  /*00e0*/  IMAD.WIDE R2, R0, 0x4, R8 ;  /* 0x0000000400027825 */ /* 0x008fc800078e0208 */
[C---:B----4-:R-:W-:Y:S02]  /*00f0*/  IMAD.WIDE R4, R0.reuse, 0x4, R10 ;  /* 0x0000000400047825 */ /* 0x050fe400078e020a */
[----:B--2---:R-:W2:Y:S04]  /*0100*/  LDG.E R2, desc[UR6][R2.64] ;  /* 0x0000000602027981 */ /* 0x004ea8000c1e1900 */
[----:B------:R-:W2:Y:S01]  /*0110*/  LDG.E R5, desc[UR6][R4.64] ;  /* 0x0000000604057981 */ /* 0x000ea2000c1e1900 */
[C---:B01----:R-:W-:Y:S01]  /*0120*/  IMAD.WIDE R6, R0.reuse, 0x4, R12 ;  /* 0x0000000400067825 */ /* 0x043fe200078e020c */
[----:B------:R-:W-:-:S04]  /*0130*/  IADD3 R0, PT, PT, R0, UR4, RZ ;  /* 0x0000000400007c10 */ /* 0x000fc8000fffe0ff */
[----:B------:R-:W-:Y:S01]  /*0140*/  ISETP.GE.AND P0, PT, R0, UR8, PT ;  /* 0x0000000800007c0c */ /* 0x000fe2000bf06270 */
[----:B--2---:R-:W-:-:S05]  /*0150*/  FADD R15, R2, R5 ;  /* 0x00000005020f7221 */ /* 0x004fca0000000000 */
[----:B------:R1:W-:Y:S07]  /*0160*/  STG.E desc[UR6][R6.64], R15 ;  /* 0x0000000f06007986 */ /* 0x0003ee000c101906 */
[----:B------:R-:W-:Y:S05]  /*0170*/  @!P0 BRA `(.L_x_0) ;  /* 0xfffffffc00d88947 */ /* 0x000fea000383ffff */
[----:B------:R-:W-:Y:S05]  /*0180*/  EXIT ;  /* 0x000000000000794d */ /* 0x000fea0003800000 */
.L_x_1:
[----:B------:R-:W-:-:S00]  /*0190*/  BRA `(.L_x_1) ;  /* 0xfffffffc00fc7947 */ /* 0x000fc0000383ffff */
[----:B------:R-:W-:-:S00]  /*01a0*/  NOP ;  /* 0x0000000000007918 */ /* 0x000fc00000000000 */
        /* <DEDUP_REMOVED lines=13> */
.L_x_2:


//--------------------- .nv.shared.reserved.0     --------------------------
	.section	.nv.shared.reserved.0,"aw",@nobits
	.weak		__nv_reservedSMEM_offset_0_alias
	.size		__nv_reservedSMEM_offset_0_alias, 0, 64
	.other		__nv_reservedSMEM_offset_0_alias,@"STO_CUDA_RESERVED_SHARED STV_DEFAULT"
__nv_reservedSMEM_offset_0_alias:
	.zero		0
	.zero		64


//--------------------- .nv.constant0._Z17sum_arrays_kernelPfS_S_i --------------------------
	.section	.nv.constant0._Z17sum_arrays_kernelPfS_S_i,"a",@progbits
	.sectionflags	@""
	.align	4
.nv.constant0._Z17sum_arrays_kernelPfS_S_i:
	.zero		924


//--------------------- SYMBOLS --------------------------

	.type		.nv.reservedSmem.offset0,@object
	.size		.nv.reservedSmem.offset0,0x4
